//
// Generated by NVIDIA NVVM Compiler
//
// Compiler Build ID: CL-36424714
// Cuda compilation tools, release 13.0, V13.0.88
// Based on NVVM 20.0.0
//

.version 9.0
.target sm_100
.address_size 64

	// .globl	_Z7no_syncv
.extern .func  (.param .b32 func_retval0) vprintf
(
	.param .b64 vprintf_param_0,
	.param .b64 vprintf_param_1
)
;
.global .attribute(.managed) .align 4 .u32 is_done;
.global .attribute(.managed) .align 4 .u32 counter;
.global .align 1 .b8 $str[29] = {67, 111, 117, 110, 116, 101, 114, 32, 118, 97, 108, 117, 101, 32, 40, 110, 111, 32, 115, 121, 110, 99, 41, 58, 32, 37, 100, 10};
.global .align 1 .b8 $str$1[37] = {67, 111, 117, 110, 116, 101, 114, 32, 118, 97, 108, 117, 101, 32, 40, 115, 121, 110, 99, 44, 32, 111, 110, 101, 32, 98, 108, 111, 99, 107, 41, 58, 32, 37, 100, 10};
.global .align 1 .b8 $str$2[43] = {67, 111, 117, 110, 116, 101, 114, 32, 118, 97, 108, 117, 101, 32, 40, 115, 121, 110, 99, 44, 32, 109, 117, 108, 116, 105, 112, 108, 101, 32, 98, 108, 111, 99, 107, 115, 41, 58, 32, 37, 100, 10};

.visible .entry _Z7no_syncv()
{
	.local .align 8 .b8 	__local_depot0[8];
	.reg .b64 	%SP;
	.reg .b64 	%SPL;
	.reg .pred 	%p<4>;
	.reg .b32 	%r<8>;
	.reg .b64 	%rd<5>;

	mov.u64 	%SPL, __local_depot0;
	cvta.local.u64 	%SP, %SPL;
	mov.u32 	%r1, %tid.x;
	setp.lt.u32 	%p1, %r1, 32;
	@%p1 bra 	$L__BB0_2;
$L__BB0_1:
	ld.volatile.global.u32 	%r2, [is_done];
	setp.eq.s32 	%p2, %r2, 0;
	@%p2 bra 	$L__BB0_1;
$L__BB0_2:
	atom.global.add.u32 	%r3, [counter], 1;
	setp.ne.s32 	%p3, %r1, 0;
	@%p3 bra 	$L__BB0_4;
	mov.b32 	%r4, 1;
	st.volatile.global.u32 	[is_done], %r4;
	ld.global.u32 	%r5, [counter];
	add.u64 	%rd1, %SP, 0;
	add.u64 	%rd2, %SPL, 0;
	st.local.u32 	[%rd2], %r5;
	mov.u64 	%rd3, $str;
	cvta.global.u64 	%rd4, %rd3;
	{ // callseq 0, 0
	.param .b64 param0;
	st.param.b64 	[param0], %rd4;
	.param .b64 param1;
	st.param.b64 	[param1], %rd1;
	.param .b32 retval0;
	call.uni (retval0), 
	vprintf, 
	(
	param0, 
	param1
	);
	ld.param.b32 	%r6, [retval0];
	} // callseq 0
$L__BB0_4:
	ret;

}
	// .globl	_Z9with_syncv
.visible .entry _Z9with_syncv()
{
	.local .align 8 .b8 	__local_depot1[8];
	.reg .b64 	%SP;
	.reg .b64 	%SPL;
	.reg .pred 	%p<5>;
	.reg .b32 	%r<8>;
	.reg .b64 	%rd<5>;

	mov.u64 	%SPL, __local_depot1;
	cvta.local.u64 	%SP, %SPL;
	mov.u32 	%r1, %tid.x;
	setp.lt.u32 	%p1, %r1, 32;
	@%p1 bra 	$L__BB1_2;
$L__BB1_1:
	ld.volatile.global.u32 	%r2, [is_done];
	setp.eq.s32 	%p2, %r2, 0;
	@%p2 bra 	$L__BB1_1;
$L__BB1_2:
	atom.global.add.u32 	%r3, [counter], 1;
	setp.ne.s32 	%p3, %r1, 0;
	@%p3 bra 	$L__BB1_4;
	mov.b32 	%r4, 1;
	st.volatile.global.u32 	[is_done], %r4;
$L__BB1_4:
	setp.ne.s32 	%p4, %r1, 0;
	bar.sync 	0;
	@%p4 bra 	$L__BB1_6;
	ld.global.u32 	%r5, [counter];
	add.u64 	%rd1, %SP, 0;
	add.u64 	%rd2, %SPL, 0;
	st.local.u32 	[%rd2], %r5;
	mov.u64 	%rd3, $str$1;
	cvta.global.u64 	%rd4, %rd3;
	{ // callseq 1, 0
	.param .b64 param0;
	st.param.b64 	[param0], %rd4;
	.param .b64 param1;
	st.param.b64 	[param1], %rd1;
	.param .b32 retval0;
	call.uni (retval0), 
	vprintf, 
	(
	param0, 
	param1
	);
	ld.param.b32 	%r6, [retval0];
	} // callseq 1
$L__BB1_6:
	ret;

}
	// .globl	_Z18with_sync_multiplev
.visible .entry _Z18with_sync_multiplev()
{
	.local .align 8 .b8 	__local_depot2[8];
	.reg .b64 	%SP;
	.reg .b64 	%SPL;
	.reg .pred 	%p<5>;
	.reg .b32 	%r<12>;
	.reg .b64 	%rd<5>;

	mov.u64 	%SPL, __local_depot2;
	cvta.local.u64 	%SP, %SPL;
	mov.u32 	%r1, %ctaid.x;
	mov.u32 	%r4, %tid.x;
	min.u32 	%r5, %r1, %r4;
	setp.lt.u32 	%p1, %r5, 32;
	@%p1 bra 	$L__BB2_2;
$L__BB2_1:
	ld.volatile.global.u32 	%r6, [is_done];
	setp.eq.s32 	%p2, %r6, 0;
	@%p2 bra 	$L__BB2_1;
$L__BB2_2:
	atom.global.add.u32 	%r7, [counter], 1;
	or.b32  	%r3, %r1, %r4;
	setp.ne.s32 	%p3, %r3, 0;
	@%p3 bra 	$L__BB2_4;
	mov.b32 	%r8, 1;
	st.volatile.global.u32 	[is_done], %r8;
$L__BB2_4:
	setp.ne.s32 	%p4, %r3, 0;
	bar.sync 	0;
	@%p4 bra 	$L__BB2_6;
	ld.global.u32 	%r9, [counter];
	add.u64 	%rd1, %SP, 0;
	add.u64 	%rd2, %SPL, 0;
	st.local.u32 	[%rd2], %r9;
	mov.u64 	%rd3, $str$2;
	cvta.global.u64 	%rd4, %rd3;
	{ // callseq 2, 0
	.param .b64 param0;
	st.param.b64 	[param0], %rd4;
	.param .b64 param1;
	st.param.b64 	[param1], %rd1;
	.param .b32 retval0;
	call.uni (retval0), 
	vprintf, 
	(
	param0, 
	param1
	);
	ld.param.b32 	%r10, [retval0];
	} // callseq 2
$L__BB2_6:
	ret;

}


// ===== COMPILED SASS (sm_100) =====

	.target	sm_100

	.elftype	@"ET_EXEC"


//--------------------- .note.nv.tkinfo           --------------------------
	.section	.note.nv.tkinfo,"",@"SHT_NOTE"
	.sectionflags	@"SHF_NOTE_NV_TKINFO"
	.tkinfo
        /*0018*/ 	.word	0x00000002
        /*0030*/ 	.string	""
        /*0030*/ 	.string	"ptxas"
        /*0030*/ 	.string	"Cuda compilation tools, release 13.0, V13.0.88"
        /*0030*/ 	.string	"Build cuda_13.0.r13.0/compiler.36424714_0"
        /*0030*/ 	.string	"-arch sm_100 -m 64 "



//--------------------- .note.nv.cuinfo           --------------------------
	.section	.note.nv.cuinfo,"",@"SHT_NOTE"
	.sectionflags	@"SHF_NOTE_NV_CUINFO"
        /*0018*/ 	.short	0x0002
        /*001a*/ 	.short	0x0064
        /*001c*/ 	.short	0x0082
	.zero		2


//--------------------- .nv.info                  --------------------------
	.section	.nv.info,"",@"SHT_CUDA_INFO"
	.align	4


	//----- nvinfo : EIATTR_REGCOUNT
	.align		4
        /*0000*/ 	.byte	0x04, 0x2f
        /*0002*/ 	.short	(.L_6 - .L_5)
	.align		4
.L_5:
        /*0004*/ 	.word	index@(_Z7no_syncv)
        /*0008*/ 	.word	0x00000018


	//----- nvinfo : EIATTR_FRAME_SIZE
	.align		4
.L_6:
        /*000c*/ 	.byte	0x04, 0x11
        /*000e*/ 	.short	(.L_8 - .L_7)
	.align		4
.L_7:
        /*0010*/ 	.word	index@(_Z7no_syncv)
        /*0014*/ 	.word	0x00000008


	//----- nvinfo : EIATTR_REGCOUNT
	.align		4
.L_8:
        /*0018*/ 	.byte	0x04, 0x2f
        /*001a*/ 	.short	(.L_10 - .L_9)
	.align		4
.L_9:
        /*001c*/ 	.word	index@(_Z9with_syncv)
        /*0020*/ 	.word	0x00000018


	//----- nvinfo : EIATTR_FRAME_SIZE
	.align		4
.L_10:
        /*0024*/ 	.byte	0x04, 0x11
        /*0026*/ 	.short	(.L_12 - .L_11)
	.align		4
.L_11:
        /*0028*/ 	.word	index@(_Z9with_syncv)
        /*002c*/ 	.word	0x00000008


	//----- nvinfo : EIATTR_REGCOUNT
	.align		4
.L_12:
        /*0030*/ 	.byte	0x04, 0x2f
        /*0032*/ 	.short	(.L_14 - .L_13)
	.align		4
.L_13:
        /*0034*/ 	.word	index@(_Z18with_sync_multiplev)
        /*0038*/ 	.word	0x00000018


	//----- nvinfo : EIATTR_FRAME_SIZE
	.align		4
.L_14:
        /*003c*/ 	.byte	0x04, 0x11
        /*003e*/ 	.short	(.L_16 - .L_15)
	.align		4
.L_15:
        /*0040*/ 	.word	index@(_Z18with_sync_multiplev)
        /*0044*/ 	.word	0x00000008


	//----- nvinfo : EIATTR_MIN_STACK_SIZE
	.align		4
.L_16:
        /*0048*/ 	.byte	0x04, 0x12
        /*004a*/ 	.short	(.L_18 - .L_17)
	.align		4
.L_17:
        /*004c*/ 	.word	index@(_Z18with_sync_multiplev)
        /*0050*/ 	.word	0x00000008


	//----- nvinfo : EIATTR_MIN_STACK_SIZE
	.align		4
.L_18:
        /*0054*/ 	.byte	0x04, 0x12
        /*0056*/ 	.short	(.L_20 - .L_19)
	.align		4
.L_19:
        /*0058*/ 	.word	index@(_Z9with_syncv)
        /*005c*/ 	.word	0x00000008


	//----- nvinfo : EIATTR_MIN_STACK_SIZE
	.align		4
.L_20:
        /*0060*/ 	.byte	0x04, 0x12
        /*0062*/ 	.short	(.L_22 - .L_21)
	.align		4
.L_21:
        /*0064*/ 	.word	index@(_Z7no_syncv)
        /*0068*/ 	.word	0x00000008
.L_22:


//--------------------- .nv.compat                --------------------------
	.section	.nv.compat,"",@"SHT_CUDA_COMPAT_INFO"
	.align	4
        /*0000*/ 	.byte	0x02, 0x09, 0x00, 0x00, 0x02, 0x02, 0x01, 0x00, 0x02, 0x05, 0x05, 0x00, 0x03, 0x07, 0x01, 0x01
        /*0010*/ 	.byte	0x02, 0x03, 0x00, 0x00, 0x02, 0x06, 0x01, 0x00, 0x04, 0x0b, 0x08, 0x00, 0x09, 0x00, 0x00, 0x00
        /*0020*/ 	.byte	0x00, 0x00, 0x00, 0x00


//--------------------- .nv.info._Z18with_sync_multiplev --------------------------
	.section	.nv.info._Z18with_sync_multiplev,"",@"SHT_CUDA_INFO"
	.sectionflags	@""
	.align	4


	//----- nvinfo : EIATTR_CUDA_API_VERSION
	.align		4
        /*0000*/ 	.byte	0x04, 0x37
        /*0002*/ 	.short	(.L_24 - .L_23)
.L_23:
        /*0004*/ 	.word	0x00000082


	//----- nvinfo : EIATTR_SPARSE_MMA_MASK
	.align		4
.L_24:
        /*0008*/ 	.byte	0x03, 0x50
        /*000a*/ 	.short	0x0000


	//----- nvinfo : EIATTR_MAXREG_COUNT
	.align		4
        /*000c*/ 	.byte	0x03, 0x1b
        /*000e*/ 	.short	0x00ff


	//----- nvinfo : EIATTR_NUM_BARRIERS
	.align		4
        /*0010*/ 	.byte	0x02, 0x4c
        /*0012*/ 	.byte	0x01
	.zero		1


	//----- nvinfo : EIATTR_EXTERNS
	.align		4
        /*0014*/ 	.byte	0x04, 0x0f
        /*0016*/ 	.short	(.L_26 - .L_25)


	//   ....[0]....
	.align		4
.L_25:
        /*0018*/ 	.word	index@(vprintf)


	//----- nvinfo : EIATTR_MERCURY_ISA_VERSION
	.align		4
.L_26:
        /*001c*/ 	.byte	0x03, 0x5f
        /*001e*/ 	.short	0x0101


	//----- nvinfo : EIATTR_INT_WARP_WIDE_INSTR_OFFSETS
	.align		4
        /*0020*/ 	.byte	0x04, 0x31
        /*0022*/ 	.short	(.L_28 - .L_27)


	//   ....[0]....
.L_27:
        /*0024*/ 	.word	0x00000170


	//----- nvinfo : EIATTR_VRC_CTA_INIT_COUNT
	.align		4
.L_28:
        /*0028*/ 	.byte	0x02, 0x4a
	.zero		1
	.zero		1


	//----- nvinfo : EIATTR_SYSCALL_OFFSETS
	.align		4
        /*002c*/ 	.byte	0x04, 0x46
        /*002e*/ 	.short	(.L_30 - .L_29)


	//   ....[0]....
.L_29:
        /*0030*/ 	.word	0x000002a0


	//----- nvinfo : EIATTR_EXIT_INSTR_OFFSETS
	.align		4
.L_30:
        /*0034*/ 	.byte	0x04, 0x1c
        /*0036*/ 	.short	(.L_32 - .L_31)


	//   ....[0]....
.L_31:
        /*0038*/ 	.word	0x00000210


	//   ....[1]....
        /*003c*/ 	.word	0x000002b0


	//----- nvinfo : EIATTR_CRS_STACK_SIZE
	.align		4
.L_32:
        /*0040*/ 	.byte	0x04, 0x1e
        /*0042*/ 	.short	(.L_34 - .L_33)
.L_33:
        /*0044*/ 	.word	0x00000000


	//----- nvinfo : EIATTR_SW_WAR
	.align		4
.L_34:
        /*0048*/ 	.byte	0x04, 0x36
        /*004a*/ 	.short	(.L_36 - .L_35)
.L_35:
        /*004c*/ 	.word	0x00000008
.L_36:


//--------------------- .nv.info._Z9with_syncv    --------------------------
	.section	.nv.info._Z9with_syncv,"",@"SHT_CUDA_INFO"
	.sectionflags	@""
	.align	4


	//----- nvinfo : EIATTR_CUDA_API_VERSION
	.align		4
        /*0000*/ 	.byte	0x04, 0x37
        /*0002*/ 	.short	(.L_38 - .L_37)
.L_37:
        /*0004*/ 	.word	0x00000082


	//----- nvinfo : EIATTR_SPARSE_MMA_MASK
	.align		4
.L_38:
        /*0008*/ 	.byte	0x03, 0x50
        /*000a*/ 	.short	0x0000


	//----- nvinfo : EIATTR_MAXREG_COUNT
	.align		4
        /*000c*/ 	.byte	0x03, 0x1b
        /*000e*/ 	.short	0x00ff


	//----- nvinfo : EIATTR_NUM_BARRIERS
	.align		4
        /*0010*/ 	.byte	0x02, 0x4c
        /*0012*/ 	.byte	0x01
	.zero		1


	//----- nvinfo : EIATTR_EXTERNS
	.align		4
        /*0014*/ 	.byte	0x04, 0x0f
        /*0016*/ 	.short	(.L_40 - .L_39)


	//   ....[0]....
	.align		4
.L_39:
        /*0018*/ 	.word	index@(vprintf)


	//----- nvinfo : EIATTR_MERCURY_ISA_VERSION
	.align		4
.L_40:
        /*001c*/ 	.byte	0x03, 0x5f
        /*001e*/ 	.short	0x0101


	//----- nvinfo : EIATTR_INT_WARP_WIDE_INSTR_OFFSETS
	.align		4
        /*0020*/ 	.byte	0x04, 0x31
        /*0022*/ 	.short	(.L_42 - .L_41)


	//   ....[0]....
.L_41:
        /*0024*/ 	.word	0x00000150


	//----- nvinfo : EIATTR_VRC_CTA_INIT_COUNT
	.align		4
.L_42:
        /*0028*/ 	.byte	0x02, 0x4a
	.zero		1
	.zero		1


	//----- nvinfo : EIATTR_SYSCALL_OFFSETS
	.align		4
        /*002c*/ 	.byte	0x04, 0x46
        /*002e*/ 	.short	(.L_44 - .L_43)


	//   ....[0]....
.L_43:
        /*0030*/ 	.word	0x00000270


	//----- nvinfo : EIATTR_EXIT_INSTR_OFFSETS
	.align		4
.L_44:
        /*0034*/ 	.byte	0x04, 0x1c
        /*0036*/ 	.short	(.L_46 - .L_45)


	//   ....[0]....
.L_45:
        /*0038*/ 	.word	0x000001e0


	//   ....[1]....
        /*003c*/ 	.word	0x00000280


	//----- nvinfo : EIATTR_CRS_STACK_SIZE
	.align		4
.L_46:
        /*0040*/ 	.byte	0x04, 0x1e
        /*0042*/ 	.short	(.L_48 - .L_47)
.L_47:
        /*0044*/ 	.word	0x00000000


	//----- nvinfo : EIATTR_SW_WAR
	.align		4
.L_48:
        /*0048*/ 	.byte	0x04, 0x36
        /*004a*/ 	.short	(.L_50 - .L_49)
.L_49:
        /*004c*/ 	.word	0x00000008
.L_50:


//--------------------- .nv.info._Z7no_syncv      --------------------------
	.section	.nv.info._Z7no_syncv,"",@"SHT_CUDA_INFO"
	.sectionflags	@""
	.align	4


	//----- nvinfo : EIATTR_CUDA_API_VERSION
	.align		4
        /*0000*/ 	.byte	0x04, 0x37
        /*0002*/ 	.short	(.L_52 - .L_51)
.L_51:
        /*0004*/ 	.word	0x00000082


	//----- nvinfo : EIATTR_SPARSE_MMA_MASK
	.align		4
.L_52:
        /*0008*/ 	.byte	0x03, 0x50
        /*000a*/ 	.short	0x0000


	//----- nvinfo : EIATTR_MAXREG_COUNT
	.align		4
        /*000c*/ 	.byte	0x03, 0x1b
        /*000e*/ 	.short	0x00ff


	//----- nvinfo : EIATTR_EXTERNS
	.align		4
        /*0010*/ 	.byte	0x04, 0x0f
        /*0012*/ 	.short	(.L_54 - .L_53)


	//   ....[0]....
	.align		4
.L_53:
        /*0014*/ 	.word	index@(vprintf)


	//----- nvinfo : EIATTR_MERCURY_ISA_VERSION
	.align		4
.L_54:
        /*0018*/ 	.byte	0x03, 0x5f
        /*001a*/ 	.short	0x0101


	//----- nvinfo : EIATTR_INT_WARP_WIDE_INSTR_OFFSETS
	.align		4
        /*001c*/ 	.byte	0x04, 0x31
        /*001e*/ 	.short	(.L_56 - .L_55)


	//   ....[0]....
.L_55:
        /*0020*/ 	.word	0x00000130


	//----- nvinfo : EIATTR_VRC_CTA_INIT_COUNT
	.align		4
.L_56:
        /*0024*/ 	.byte	0x02, 0x4a
	.zero		1
	.zero		1


	//----- nvinfo : EIATTR_SYSCALL_OFFSETS
	.align		4
        /*0028*/ 	.byte	0x04, 0x46
        /*002a*/ 	.short	(.L_58 - .L_57)


	//   ....[0]....
.L_57:
        /*002c*/ 	.word	0x00000250


	//----- nvinfo : EIATTR_EXIT_INSTR_OFFSETS
	.align		4
.L_58:
        /*0030*/ 	.byte	0x04, 0x1c
        /*0032*/ 	.short	(.L_60 - .L_59)


	//   ....[0]....
.L_59:
        /*0034*/ 	.word	0x00000190


	//   ....[1]....
        /*0038*/ 	.word	0x00000260


	//----- nvinfo : EIATTR_CRS_STACK_SIZE
	.align		4
.L_60:
        /*003c*/ 	.byte	0x04, 0x1e
        /*003e*/ 	.short	(.L_62 - .L_61)
.L_61:
        /*0040*/ 	.word	0x00000000


	//----- nvinfo : EIATTR_SW_WAR
	.align		4
.L_62:
        /*0044*/ 	.byte	0x04, 0x36
        /*0046*/ 	.short	(.L_64 - .L_63)
.L_63:
        /*0048*/ 	.word	0x00000008
.L_64:


//--------------------- .nv.callgraph             --------------------------
	.section	.nv.callgraph,"",@"SHT_CUDA_CALLGRAPH"
	.align	4
	.sectionentsize	8
	.align		4
        /*0000*/ 	.word	0x00000000
	.align		4
        /*0004*/ 	.word	0xffffffff
	.align		4
        /*0008*/ 	.word	index@(_Z18with_sync_multiplev)
	.align		4
        /*000c*/ 	.word	index@(vprintf)
	.align		4
        /*0010*/ 	.word	index@(_Z9with_syncv)
	.align		4
        /*0014*/ 	.word	index@(vprintf)
	.align		4
        /*0018*/ 	.word	index@(_Z7no_syncv)
	.align		4
        /*001c*/ 	.word	index@(vprintf)
	.align		4
        /*0020*/ 	.word	0x00000000
	.align		4
        /*0024*/ 	.word	0xfffffffe
	.align		4
        /*0028*/ 	.word	0x00000000
	.align		4
        /*002c*/ 	.word	0xfffffffd
	.align		4
        /*0030*/ 	.word	0x00000000
	.align		4
        /*0034*/ 	.word	0xfffffffc


//--------------------- .nv.constant4             --------------------------
	.section	.nv.constant4,"a",@progbits
	.align	8
	.align		8
.nv.constant4:
        /*0000*/ 	.dword	vprintf
	.align		8
        /*0008*/ 	.dword	is_done
	.align		8
        /*0010*/ 	.dword	counter
	.align		8
        /*0018*/ 	.dword	$str
	.align		8
        /*0020*/ 	.dword	$str$1
	.align		8
        /*0028*/ 	.dword	$str$2


//--------------------- .text._Z18with_sync_multiplev --------------------------
	.section	.text._Z18with_sync_multiplev,"ax",@progbits
	.align	128
        .global         _Z18with_sync_multiplev
        .type           _Z18with_sync_multiplev,@function
        .size           _Z18with_sync_multiplev,(.L_x_15 - _Z18with_sync_multiplev)
        .other          _Z18with_sync_multiplev,@"STO_CUDA_ENTRY STV_DEFAULT"
_Z18with_sync_multiplev:
.text._Z18with_sync_multiplev:
[----:B------:R-:W0:Y:S01]  /*0000*/  LDC R1, c[0x0][0x37c] ;  /* 0x0000df00ff017b82 */ /* 0x000e220000000800 */
[----:B------:R-:W1:Y:S07]  /*0010*/  S2R R0, SR_TID.X ;  /* 0x0000000000007919 */ /* 0x000e6e0000002100 */
[----:B------:R-:W1:Y:S01]  /*0020*/  S2UR UR7, SR_CTAID.X ;  /* 0x00000000000779c3 */ /* 0x000e620000002500 */
[----:B------:R-:W2:Y:S01]  /*0030*/  LDCU UR4, c[0x0][0x2f8] ;  /* 0x00005f00ff0477ac */ /* 0x000ea20008000800 */
[----:B0-----:R-:W-:Y:S01]  /*0040*/  VIADD R1, R1, 0xfffffff8 ;  /* 0xfffffff801017836 */ /* 0x001fe20000000000 */
[----:B------:R-:W0:Y:S01]  /*0050*/  S2R R11, SR_LANEID ;  /* 0x00000000000b7919 */ /* 0x000e220000000000 */
[----:B------:R-:W-:Y:S01]  /*0060*/  BSSY B0, `(.L_x_0) ;  /* 0x0000010000007945 */ /* 0x000fe20003800000 */
[----:B------:R-:W3:Y:S03]  /*0070*/  LDCU UR6, c[0x0][0x2fc] ;  /* 0x00005f80ff0677ac */ /* 0x000ee60008000800 */
[----:B------:R-:W4:Y:S01]  /*0080*/  LDC.64 R2, c[0x4][0x10] ;  /* 0x01000400ff027b82 */ /* 0x000f220000000a00 */
[----:B--2---:R-:W-:Y:S01]  /*0090*/  IADD3 R6, P2, PT, R1, UR4, RZ ;  /* 0x0000000401067c10 */ /* 0x004fe2000ff5e0ff */
[----:B------:R-:W2:Y:S04]  /*00a0*/  LDCU.64 UR4, c[0x0][0x358] ;  /* 0x00006b00ff0477ac */ /* 0x000ea80008000a00 */
[----:B---3--:R-:W-:Y:S01]  /*00b0*/  IMAD.X R7, RZ, RZ, UR6, P2 ;  /* 0x00000006ff077e24 */ /* 0x008fe200090e06ff */
[----:B-1----:R-:W-:-:S02]  /*00c0*/  LOP3.LUT P0, R10, RZ, UR7, R0, 0xee, !PT ;  /* 0x00000007ff0a7c12 */ /* 0x002fc4000f80ee00 */
[----:B------:R-:W-:-:S04]  /*00d0*/  VIMNMX.U32 R0, PT, PT, R0, UR7, PT ;  /* 0x0000000700007c48 */ /* 0x000fc8000bfe0000 */
[----:B------:R-:W-:-:S07]  /*00e0*/  ISETP.GE.U32.AND P1, PT, R0, 0x20, PT ;  /* 0x000000200000780c */ /* 0x000fce0003f26070 */
[----:B------:R-:W1:Y:S06]  /*00f0*/  @!P0 LDC.64 R4, c[0x4][0x8] ;  /* 0x01000200ff048b82 */ /* 0x000e6c0000000a00 */
[----:B0-2---:R-:W-:Y:S05]  /*0100*/  @!P1 BRA `(.L_x_1) ;  /* 0x0000000000149947 */ /* 0x005fea0003800000 */
[----:B------:R-:W0:Y:S02]  /*0110*/  LDC.64 R8, c[0x4][0x8] ;  /* 0x01000200ff087b82 */ /* 0x000e240000000a00 */
.L_x_2:
[----:B0-----:R-:W2:Y:S01]  /*0120*/  LDG.E.STRONG.SYS R0, desc[UR4][R8.64] ;  /* 0x0000000408007981 */ /* 0x001ea2000c1f5900 */
[----:B------:R-:W-:Y:S05]  /*0130*/  YIELD ;  /* 0x0000000000007946 */ /* 0x000fea0003800000 */
[----:B--2---:R-:W-:-:S13]  /*0140*/  ISETP.NE.AND P1, PT, R0, RZ, PT ;  /* 0x000000ff0000720c */ /* 0x004fda0003f25270 */
[----:B------:R-:W-:Y:S05]  /*0150*/  @!P1 BRA `(.L_x_2) ;  /* 0xfffffffc00f09947 */ /* 0x000fea000383ffff */
.L_x_1:
[----:B------:R-:W-:Y:S05]  /*0160*/  BSYNC B0 ;  /* 0x0000000000007941 */ /* 0x000fea0003800000 */
.L_x_0:
[----:B------:R-:W-:Y:S01]  /*0170*/  VOTEU.ANY UR6, UPT, PT ;  /* 0x0000000000067886 */ /* 0x000fe200038e0100 */
[----:B------:R-:W-:Y:S01]  /*0180*/  ISETP.NE.AND P1, PT, R10, RZ, PT ;  /* 0x000000ff0a00720c */ /* 0x000fe20003f25270 */
[----:B------:R-:W-:Y:S02]  /*0190*/  UFLO.U32 UR8, UR6 ;  /* 0x00000006000872bd */ /* 0x000fe400080e0000 */
[----:B------:R-:W4:Y:S04]  /*01a0*/  POPC R9, UR6 ;  /* 0x0000000600097d09 */ /* 0x000f280008000000 */
[----:B------:R-:W-:Y:S01]  /*01b0*/  ISETP.EQ.U32.AND P2, PT, R11, UR8, PT ;  /* 0x000000080b007c0c */ /* 0x000fe2000bf42070 */
[----:B------:R-:W-:-:S12]  /*01c0*/  @!P0 IMAD.MOV.U32 R11, RZ, RZ, 0x1 ;  /* 0x00000001ff0b8424 */ /* 0x000fd800078e00ff */
[----:B----4-:R0:W-:Y:S01]  /*01d0*/  @P2 REDG.E.ADD.STRONG.GPU desc[UR4][R2.64], R9 ;  /* 0x000000090200298e */ /* 0x0101e2000c12e104 */
[----:B------:R-:W-:Y:S05]  /*01e0*/  WARPSYNC.ALL ;  /* 0x0000000000007948 */ /* 0x000fea0003800000 */
[----:B-1----:R0:W-:Y:S01]  /*01f0*/  @!P0 STG.E.STRONG.SYS desc[UR4][R4.64], R11 ;  /* 0x0000000b04008986 */ /* 0x0021e2000c115904 */
[----:B------:R-:W-:Y:S06]  /*0200*/  BAR.SYNC.DEFER_BLOCKING 0x0 ;  /* 0x0000000000007b1d */ /* 0x000fec0000010000 */
[----:B------:R-:W-:Y:S05]  /*0210*/  @P1 EXIT ;  /* 0x000000000000194d */ /* 0x000fea0003800000 */
[----:B0-----:R-:W2:Y:S01]  /*0220*/  LDG.E R2, desc[UR4][R2.64] ;  /* 0x0000000402027981 */ /* 0x001ea2000c1e1900 */
[----:B------:R-:W-:Y:S01]  /*0230*/  MOV R0, 0x0 ;  /* 0x0000000000007802 */ /* 0x000fe20000000f00 */
[----:B------:R-:W0:Y:S03]  /*0240*/  LDCU.64 UR4, c[0x4][0x28] ;  /* 0x01000500ff0477ac */ /* 0x000e260008000a00 */
[----:B------:R1:W3:Y:S01]  /*0250*/  LDC.64 R8, c[0x4][R0] ;  /* 0x0100000000087b82 */ /* 0x0002e20000000a00 */
[----:B0-----:R-:W-:Y:S02]  /*0260*/  IMAD.U32 R4, RZ, RZ, UR4 ;  /* 0x00000004ff047e24 */ /* 0x001fe4000f8e00ff */
[----:B------:R-:W-:Y:S01]  /*0270*/  IMAD.U32 R5, RZ, RZ, UR5 ;  /* 0x00000005ff057e24 */ /* 0x000fe2000f8e00ff */
[----:B--23--:R1:W-:Y:S06]  /*0280*/  STL [R1], R2 ;  /* 0x0000000201007387 */ /* 0x00c3ec0000100800 */
[----:B------:R-:W-:-:S07]  /*0290*/  LEPC R20, `(.L_x_3) ;  /* 0x000000001014794e */ /* 0x000fce0000000000 */
[----:B-1----:R-:W-:Y:S05]  /*02a0*/  CALL.ABS.NOINC R8 ;  /* 0x0000000008007343 */ /* 0x002fea0003c00000 */
.L_x_3:
[----:B------:R-:W-:Y:S05]  /*02b0*/  EXIT ;  /* 0x000000000000794d */ /* 0x000fea0003800000 */
.L_x_4:
[----:B------:R-:W-:-:S00]  /*02c0*/  BRA `(.L_x_4) ;  /* 0xfffffffc00fc7947 */ /* 0x000fc0000383ffff */
[----:B------:R-:W-:-:S00]  /*02d0*/  NOP ;  /* 0x0000000000007918 */ /* 0x000fc00000000000 */
        /* <DEDUP_REMOVED lines=10> */
.L_x_15:


//--------------------- .text._Z9with_syncv       --------------------------
	.section	.text._Z9with_syncv,"ax",@progbits
	.align	128
        .global         _Z9with_syncv
        .type           _Z9with_syncv,@function
        .size           _Z9with_syncv,(.L_x_16 - _Z9with_syncv)
        .other          _Z9with_syncv,@"STO_CUDA_ENTRY STV_DEFAULT"
_Z9with_syncv:
.text._Z9with_syncv:
[----:B------:R-:W0:Y:S01]  /*0000*/  LDC R1, c[0x0][0x37c] ;  /* 0x0000df00ff017b82 */ /* 0x000e220000000800 */
[----:B------:R-:W1:Y:S01]  /*0010*/  S2R R0, SR_TID.X ;  /* 0x0000000000007919 */ /* 0x000e620000002100 */
[----:B------:R-:W2:Y:S06]  /*0020*/  LDCU UR4, c[0x0][0x2f8] ;  /* 0x00005f00ff0477ac */ /* 0x000eac0008000800 */
[----:B------:R-:W3:Y:S01]  /*0030*/  LDC.64 R2, c[0x4][0x10] ;  /* 0x01000400ff027b82 */ /* 0x000ee20000000a00 */
[----:B0-----:R-:W-:Y:S01]  /*0040*/  VIADD R1, R1, 0xfffffff8 ;  /* 0xfffffff801017836 */ /* 0x001fe20000000000 */
[----:B------:R-:W0:Y:S01]  /*0050*/  S2R R10, SR_LANEID ;  /* 0x00000000000a7919 */ /* 0x000e220000000000 */
[----:B------:R-:W4:Y:S01]  /*0060*/  LDCU UR6, c[0x0][0x2fc] ;  /* 0x00005f80ff0677ac */ /* 0x000f220008000800 */
[----:B------:R-:W-:Y:S02]  /*0070*/  BSSY B0, `(.L_x_5) ;  /* 0x000000d000007945 */ /* 0x000fe40003800000 */
[----:B--2---:R-:W-:Y:S01]  /*0080*/  IADD3 R6, P2, PT, R1, UR4, RZ ;  /* 0x0000000401067c10 */ /* 0x004fe2000ff5e0ff */
[----:B------:R-:W2:Y:S04]  /*0090*/  LDCU.64 UR4, c[0x0][0x358] ;  /* 0x00006b00ff0477ac */ /* 0x000ea80008000a00 */
[----:B----4-:R-:W-:Y:S01]  /*00a0*/  IMAD.X R7, RZ, RZ, UR6, P2 ;  /* 0x00000006ff077e24 */ /* 0x010fe200090e06ff */
[----:B-1----:R-:W-:-:S02]  /*00b0*/  ISETP.NE.AND P0, PT, R0, RZ, PT ;  /* 0x000000ff0000720c */ /* 0x002fc40003f05270 */
[----:B------:R-:W-:-:S11]  /*00c0*/  ISETP.GE.U32.AND P1, PT, R0, 0x20, PT ;  /* 0x000000200000780c */ /* 0x000fd60003f26070 */
[----:B------:R-:W1:Y:S02]  /*00d0*/  @!P0 LDC.64 R4, c[0x4][0x8] ;  /* 0x01000200ff048b82 */ /* 0x000e640000000a00 */
[----:B0-23--:R-:W-:Y:S05]  /*00e0*/  @!P1 BRA `(.L_x_6) ;  /* 0x0000000000149947 */ /* 0x00dfea0003800000 */
[----:B------:R-:W0:Y:S02]  /*00f0*/  LDC.64 R8, c[0x4][0x8] ;  /* 0x01000200ff087b82 */ /* 0x000e240000000a00 */
.L_x_7:
[----:B0-----:R-:W2:Y:S01]  /*0100*/  LDG.E.STRONG.SYS R0, desc[UR4][R8.64] ;  /* 0x0000000408007981 */ /* 0x001ea2000c1f5900 */
[----:B------:R-:W-:Y:S05]  /*0110*/  YIELD ;  /* 0x0000000000007946 */ /* 0x000fea0003800000 */
[----:B--2---:R-:W-:-:S13]  /*0120*/  ISETP.NE.AND P1, PT, R0, RZ, PT ;  /* 0x000000ff0000720c */ /* 0x004fda0003f25270 */
[----:B------:R-:W-:Y:S05]  /*0130*/  @!P1 BRA `(.L_x_7) ;  /* 0xfffffffc00f09947 */ /* 0x000fea000383ffff */
.L_x_6:
[----:B------:R-:W-:Y:S05]  /*0140*/  BSYNC B0 ;  /* 0x0000000000007941 */ /* 0x000fea0003800000 */
.L_x_5:
[----:B------:R-:W-:Y:S01]  /*0150*/  VOTEU.ANY UR6, UPT, PT ;  /* 0x0000000000067886 */ /* 0x000fe200038e0100 */
[----:B------:R-:W-:Y:S01]  /*0160*/  @!P0 IMAD.MOV.U32 R11, RZ, RZ, 0x1 ;  /* 0x00000001ff0b8424 */ /* 0x000fe200078e00ff */
[----:B------:R-:W-:Y:S02]  /*0170*/  UFLO.U32 UR7, UR6 ;  /* 0x00000006000772bd */ /* 0x000fe400080e0000 */
[----:B------:R-:W0:Y:S04]  /*0180*/  POPC R9, UR6 ;  /* 0x0000000600097d09 */ /* 0x000e280008000000 */
[----:B------:R-:W-:-:S13]  /*0190*/  ISETP.EQ.U32.AND P1, PT, R10, UR7, PT ;  /* 0x000000070a007c0c */ /* 0x000fda000bf22070 */
[----:B0-----:R0:W-:Y:S01]  /*01a0*/  @P1 REDG.E.ADD.STRONG.GPU desc[UR4][R2.64], R9 ;  /* 0x000000090200198e */ /* 0x0011e2000c12e104 */
        /* <DEDUP_REMOVED lines=13> */
.L_x_8:
[----:B------:R-:W-:Y:S05]  /*0280*/  EXIT ;  /* 0x000000000000794d */ /* 0x000fea0003800000 */
.L_x_9:
        /* <DEDUP_REMOVED lines=15> */
.L_x_16:


//--------------------- .text._Z7no_syncv         --------------------------
	.section	.text._Z7no_syncv,"ax",@progbits
	.align	128
        .global         _Z7no_syncv
        .type           _Z7no_syncv,@function
        .size           _Z7no_syncv,(.L_x_17 - _Z7no_syncv)
        .other          _Z7no_syncv,@"STO_CUDA_ENTRY STV_DEFAULT"
_Z7no_syncv:
.text._Z7no_syncv:
[----:B------:R-:W0:Y:S01]  /*0000*/  LDC R1, c[0x0][0x37c] ;  /* 0x0000df00ff017b82 */ /* 0x000e220000000800 */
[----:B------:R-:W1:Y:S01]  /*0010*/  S2R R8, SR_TID.X ;  /* 0x0000000000087919 */ /* 0x000e620000002100 */
[----:B------:R-:W2:Y:S06]  /*0020*/  LDCU UR4, c[0x0][0x2f8] ;  /* 0x00005f00ff0477ac */ /* 0x000eac0008000800 */
[----:B------:R-:W3:Y:S01]  /*0030*/  LDC.64 R2, c[0x4][0x10] ;  /* 0x01000400ff027b82 */ /* 0x000ee20000000a00 */
[----:B0-----:R-:W-:Y:S01]  /*0040*/  VIADD R1, R1, 0xfffffff8 ;  /* 0xfffffff801017836 */ /* 0x001fe20000000000 */
[----:B------:R-:W0:Y:S01]  /*0050*/  S2R R9, SR_LANEID ;  /* 0x0000000000097919 */ /* 0x000e220000000000 */
[----:B------:R-:W4:Y:S01]  /*0060*/  LDCU UR5, c[0x0][0x2fc] ;  /* 0x00005f80ff0577ac */ /* 0x000f220008000800 */
[----:B------:R-:W-:Y:S01]  /*0070*/  BSSY B0, `(.L_x_10) ;  /* 0x000000b000007945 */ /* 0x000fe20003800000 */
[----:B------:R-:W0:Y:S01]  /*0080*/  LDCU.64 UR36, c[0x0][0x358] ;  /* 0x00006b00ff2477ac */ /* 0x000e220008000a00 */
[----:B--2---:R-:W-:-:S05]  /*0090*/  IADD3 R6, P1, PT, R1, UR4, RZ ;  /* 0x0000000401067c10 */ /* 0x004fca000ff3e0ff */
[----:B----4-:R-:W-:Y:S01]  /*00a0*/  IMAD.X R7, RZ, RZ, UR5, P1 ;  /* 0x00000005ff077e24 */ /* 0x010fe200088e06ff */
[----:B-1----:R-:W-:-:S13]  /*00b0*/  ISETP.GE.U32.AND P0, PT, R8, 0x20, PT ;  /* 0x000000200800780c */ /* 0x002fda0003f06070 */
[----:B0--3--:R-:W-:Y:S05]  /*00c0*/  @!P0 BRA `(.L_x_11) ;  /* 0x0000000000148947 */ /* 0x009fea0003800000 */
[----:B------:R-:W0:Y:S02]  /*00d0*/  LDC.64 R4, c[0x4][0x8] ;  /* 0x01000200ff047b82 */ /* 0x000e240000000a00 */
.L_x_12:
[----:B0-----:R-:W2:Y:S01]  /*00e0*/  LDG.E.STRONG.SYS R0, desc[UR36][R4.64] ;  /* 0x0000002404007981 */ /* 0x001ea2000c1f5900 */
[----:B------:R-:W-:Y:S05]  /*00f0*/  YIELD ;  /* 0x0000000000007946 */ /* 0x000fea0003800000 */
[----:B--2---:R-:W-:-:S13]  /*0100*/  ISETP.NE.AND P0, PT, R0, RZ, PT ;  /* 0x000000ff0000720c */ /* 0x004fda0003f05270 */
[----:B------:R-:W-:Y:S05]  /*0110*/  @!P0 BRA `(.L_x_12) ;  /* 0xfffffffc00f08947 */ /* 0x000fea000383ffff */
.L_x_11:
[----:B------:R-:W-:Y:S05]  /*0120*/  BSYNC B0 ;  /* 0x0000000000007941 */ /* 0x000fea0003800000 */
.L_x_10:
[----:B------:R-:W-:Y:S01]  /*0130*/  VOTEU.ANY UR4, UPT, PT ;  /* 0x0000000000047886 */ /* 0x000fe200038e0100 */
[----:B------:R-:W-:Y:S01]  /*0140*/  ISETP.NE.AND P0, PT, R8, RZ, PT ;  /* 0x000000ff0800720c */ /* 0x000fe20003f05270 */
[----:B------:R-:W-:Y:S02]  /*0150*/  UFLO.U32 UR5, UR4 ;  /* 0x00000004000572bd */ /* 0x000fe400080e0000 */
[----:B------:R-:W0:Y:S04]  /*0160*/  POPC R5, UR4 ;  /* 0x0000000400057d09 */ /* 0x000e280008000000 */
[----:B------:R-:W-:-:S13]  /*0170*/  ISETP.EQ.U32.AND P1, PT, R9, UR5, PT ;  /* 0x0000000509007c0c */ /* 0x000fda000bf22070 */
[----:B0-----:R0:W-:Y:S01]  /*0180*/  @P1 REDG.E.ADD.STRONG.GPU desc[UR36][R2.64], R5 ;  /* 0x000000050200198e */ /* 0x0011e2000c12e124 */
[----:B------:R-:W-:Y:S05]  /*0190*/  @P0 EXIT ;  /* 0x000000000000094d */ /* 0x000fea0003800000 */
[----:B------:R-:W1:Y:S01]  /*01a0*/  LDC.64 R12, c[0x4][0x8] ;  /* 0x01000200ff0c7b82 */ /* 0x000e620000000a00 */
[----:B------:R-:W-:Y:S01]  /*01b0*/  IMAD.MOV.U32 R10, RZ, RZ, 0x1 ;  /* 0x00000001ff0a7424 */ /* 0x000fe200078e00ff */
[----:B------:R-:W-:Y:S01]  /*01c0*/  MOV R0, 0x0 ;  /* 0x0000000000007802 */ /* 0x000fe20000000f00 */
[----:B------:R-:W2:Y:S03]  /*01d0*/  LDCU.64 UR4, c[0x4][0x18] ;  /* 0x01000300ff0477ac */ /* 0x000ea60008000a00 */
[----:B-1----:R1:W-:Y:S04]  /*01e0*/  STG.E.STRONG.SYS desc[UR36][R12.64], R10 ;  /* 0x0000000a0c007986 */ /* 0x0023e8000c115924 */
[----:B0-----:R-:W3:Y:S01]  /*01f0*/  LDG.E R2, desc[UR36][R2.64] ;  /* 0x0000002402027981 */ /* 0x001ee2000c1e1900 */
[----:B------:R1:W0:Y:S01]  /*0200*/  LDC.64 R8, c[0x4][R0] ;  /* 0x0100000000087b82 */ /* 0x0002220000000a00 */
[----:B--2---:R-:W-:-:S02]  /*0210*/  IMAD.U32 R4, RZ, RZ, UR4 ;  /* 0x00000004ff047e24 */ /* 0x004fc4000f8e00ff */
[----:B------:R-:W-:Y:S01]  /*0220*/  IMAD.U32 R5, RZ, RZ, UR5 ;  /* 0x00000005ff057e24 */ /* 0x000fe2000f8e00ff */
[----:B0--3--:R1:W-:Y:S06]  /*0230*/  STL [R1], R2 ;  /* 0x0000000201007387 */ /* 0x0093ec0000100800 */
[----:B------:R-:W-:-:S07]  /*0240*/  LEPC R20, `(.L_x_13) ;  /* 0x000000001014794e */ /* 0x000fce0000000000 */
[----:B-1----:R-:W-:Y:S05]  /*0250*/  CALL.ABS.NOINC R8 ;  /* 0x0000000008007343 */ /* 0x002fea0003c00000 */
.L_x_13:
[----:B------:R-:W-:Y:S05]  /*0260*/  EXIT ;  /* 0x000000000000794d */ /* 0x000fea0003800000 */
.L_x_14:
        /* <DEDUP_REMOVED lines=9> */
.L_x_17:


//--------------------- .nv.global.init           --------------------------
	.section	.nv.global.init,"aw",@progbits
.nv.global.init:
	.type		$str,@object
	.size		$str,($str$1 - $str)
$str:
        /*0000*/ 	.byte	0x43, 0x6f, 0x75, 0x6e, 0x74, 0x65, 0x72, 0x20, 0x76, 0x61, 0x6c, 0x75, 0x65, 0x20, 0x28, 0x6e
        /*0010*/ 	.byte	0x6f, 0x20, 0x73, 0x79, 0x6e, 0x63, 0x29, 0x3a, 0x20, 0x25, 0x64, 0x0a, 0x00
	.type		$str$1,@object
	.size		$str$1,($str$2 - $str$1)
$str$1:
        /*001d*/ 	.byte	0x43, 0x6f, 0x75, 0x6e, 0x74, 0x65, 0x72, 0x20, 0x76, 0x61, 0x6c, 0x75, 0x65, 0x20, 0x28, 0x73
        /*002d*/ 	.byte	0x79, 0x6e, 0x63, 0x2c, 0x20, 0x6f, 0x6e, 0x65, 0x20, 0x62, 0x6c, 0x6f, 0x63, 0x6b, 0x29, 0x3a
        /*003d*/ 	.byte	0x20, 0x25, 0x64, 0x0a, 0x00
	.type		$str$2,@object
	.size		$str$2,(.L_4 - $str$2)
$str$2:
        /*0042*/ 	.byte	0x43, 0x6f, 0x75, 0x6e, 0x74, 0x65, 0x72, 0x20, 0x76, 0x61, 0x6c, 0x75, 0x65, 0x20, 0x28, 0x73
        /*0052*/ 	.byte	0x79, 0x6e, 0x63, 0x2c, 0x20, 0x6d, 0x75, 0x6c, 0x74, 0x69, 0x70, 0x6c, 0x65, 0x20, 0x62, 0x6c
        /*0062*/ 	.byte	0x6f, 0x63, 0x6b, 0x73, 0x29, 0x3a, 0x20, 0x25, 0x64, 0x0a, 0x00
.L_4:


//--------------------- .nv.shared.reserved.0     --------------------------
	.section	.nv.shared.reserved.0,"aw",@nobits
	.weak		__nv_reservedSMEM_offset_0_alias
	.size		__nv_reservedSMEM_offset_0_alias, 0, 64
	.other		__nv_reservedSMEM_offset_0_alias,@"STO_CUDA_RESERVED_SHARED STV_DEFAULT"
__nv_reservedSMEM_offset_0_alias:
	.zero		0
	.zero		64


//--------------------- .nv.global                --------------------------
	.section	.nv.global,"aw",@nobits
	.align	4
.nv.global:
	.type		is_done,@object
	.size		is_done,(counter - is_done)
	.other		is_done,@"STV_DEFAULT STO_CUDA_MANAGED"
is_done:
	.zero		4
	.type		counter,@object
	.size		counter,(.L_1 - counter)
	.other		counter,@"STV_DEFAULT STO_CUDA_MANAGED"
counter:
	.zero		4
.L_1:


//--------------------- .nv.constant0._Z18with_sync_multiplev --------------------------
	.section	.nv.constant0._Z18with_sync_multiplev,"a",@progbits
	.sectionflags	@""
	.align	4
.nv.constant0._Z18with_sync_multiplev:
	.zero		896


//--------------------- .nv.constant0._Z9with_syncv --------------------------
	.section	.nv.constant0._Z9with_syncv,"a",@progbits
	.sectionflags	@""
	.align	4
.nv.constant0._Z9with_syncv:
	.zero		896


//--------------------- .nv.constant0._Z7no_syncv --------------------------
	.section	.nv.constant0._Z7no_syncv,"a",@progbits
	.sectionflags	@""
	.align	4
.nv.constant0._Z7no_syncv:
	.zero		896


//--------------------- SYMBOLS --------------------------

	.type		.nv.reservedSmem.offset0,@object
	.size		.nv.reservedSmem.offset0,0x4
	.type		vprintf,@function
